//
// Generated by NVIDIA NVVM Compiler
//
// Compiler Build ID: CL-36424714
// Cuda compilation tools, release 13.0, V13.0.88
// Based on NVVM 20.0.0
//

.version 9.0
.target sm_100
.address_size 64

	// .globl	_Z15MatrixAddKernelPfS_S_

.visible .entry _Z15MatrixAddKernelPfS_S_(
	.param .u64 .ptr .align 1 _Z15MatrixAddKernelPfS_S__param_0,
	.param .u64 .ptr .align 1 _Z15MatrixAddKernelPfS_S__param_1,
	.param .u64 .ptr .align 1 _Z15MatrixAddKernelPfS_S__param_2
)
{
	.reg .b32 	%r<4>;
	.reg .b32 	%f<4>;
	.reg .b64 	%rd<11>;

	ld.param.u64 	%rd1, [_Z15MatrixAddKernelPfS_S__param_0];
	ld.param.u64 	%rd2, [_Z15MatrixAddKernelPfS_S__param_1];
	ld.param.u64 	%rd3, [_Z15MatrixAddKernelPfS_S__param_2];
	cvta.to.global.u64 	%rd4, %rd3;
	cvta.to.global.u64 	%rd5, %rd2;
	cvta.to.global.u64 	%rd6, %rd1;
	mov.u32 	%r1, %tid.x;
	mov.u32 	%r2, %tid.y;
	mad.lo.s32 	%r3, %r2, 5, %r1;
	mul.wide.u32 	%rd7, %r3, 4;
	add.s64 	%rd8, %rd6, %rd7;
	ld.global.f32 	%f1, [%rd8];
	add.s64 	%rd9, %rd5, %rd7;
	ld.global.f32 	%f2, [%rd9];
	add.f32 	%f3, %f1, %f2;
	add.s64 	%rd10, %rd4, %rd7;
	st.global.f32 	[%rd10], %f3;
	ret;

}
	// .globl	_Z15MatrixSubKernelPfS_S_
.visible .entry _Z15MatrixSubKernelPfS_S_(
	.param .u64 .ptr .align 1 _Z15MatrixSubKernelPfS_S__param_0,
	.param .u64 .ptr .align 1 _Z15MatrixSubKernelPfS_S__param_1,
	.param .u64 .ptr .align 1 _Z15MatrixSubKernelPfS_S__param_2
)
{
	.reg .b32 	%r<4>;
	.reg .b32 	%f<4>;
	.reg .b64 	%rd<11>;

	ld.param.u64 	%rd1, [_Z15MatrixSubKernelPfS_S__param_0];
	ld.param.u64 	%rd2, [_Z15MatrixSubKernelPfS_S__param_1];
	ld.param.u64 	%rd3, [_Z15MatrixSubKernelPfS_S__param_2];
	cvta.to.global.u64 	%rd4, %rd3;
	cvta.to.global.u64 	%rd5, %rd2;
	cvta.to.global.u64 	%rd6, %rd1;
	mov.u32 	%r1, %tid.x;
	mov.u32 	%r2, %tid.y;
	mad.lo.s32 	%r3, %r2, 5, %r1;
	mul.wide.u32 	%rd7, %r3, 4;
	add.s64 	%rd8, %rd6, %rd7;
	ld.global.f32 	%f1, [%rd8];
	add.s64 	%rd9, %rd5, %rd7;
	ld.global.f32 	%f2, [%rd9];
	sub.f32 	%f3, %f1, %f2;
	add.s64 	%rd10, %rd4, %rd7;
	st.global.f32 	[%rd10], %f3;
	ret;

}
	// .globl	_Z15MatrixMulKernelPfS_S_
.visible .entry _Z15MatrixMulKernelPfS_S_(
	.param .u64 .ptr .align 1 _Z15MatrixMulKernelPfS_S__param_0,
	.param .u64 .ptr .align 1 _Z15MatrixMulKernelPfS_S__param_1,
	.param .u64 .ptr .align 1 _Z15MatrixMulKernelPfS_S__param_2
)
{
	.reg .b32 	%r<5>;
	.reg .b32 	%f<16>;
	.reg .b64 	%rd<13>;

	ld.param.u64 	%rd1, [_Z15MatrixMulKernelPfS_S__param_0];
	ld.param.u64 	%rd2, [_Z15MatrixMulKernelPfS_S__param_1];
	ld.param.u64 	%rd3, [_Z15MatrixMulKernelPfS_S__param_2];
	mov.u32 	%r1, %tid.y;
	mul.lo.s32 	%r2, %r1, 5;
	mov.u32 	%r3, %tid.x;
	cvta.to.global.u64 	%rd4, %rd1;
	cvta.to.global.u64 	%rd5, %rd2;
	mul.wide.u32 	%rd6, %r2, 4;
	add.s64 	%rd7, %rd4, %rd6;
	ld.global.f32 	%f1, [%rd7];
	mul.wide.u32 	%rd8, %r3, 4;
	add.s64 	%rd9, %rd5, %rd8;
	ld.global.f32 	%f2, [%rd9];
	fma.rn.f32 	%f3, %f1, %f2, 0f00000000;
	ld.global.f32 	%f4, [%rd7+4];
	ld.global.f32 	%f5, [%rd9+20];
	fma.rn.f32 	%f6, %f4, %f5, %f3;
	ld.global.f32 	%f7, [%rd7+8];
	ld.global.f32 	%f8, [%rd9+40];
	fma.rn.f32 	%f9, %f7, %f8, %f6;
	ld.global.f32 	%f10, [%rd7+12];
	ld.global.f32 	%f11, [%rd9+60];
	fma.rn.f32 	%f12, %f10, %f11, %f9;
	ld.global.f32 	%f13, [%rd7+16];
	ld.global.f32 	%f14, [%rd9+80];
	fma.rn.f32 	%f15, %f13, %f14, %f12;
	cvta.to.global.u64 	%rd10, %rd3;
	add.s32 	%r4, %r2, %r3;
	mul.wide.u32 	%rd11, %r4, 4;
	add.s64 	%rd12, %rd10, %rd11;
	st.global.f32 	[%rd12], %f15;
	ret;

}


// ===== COMPILED SASS (sm_100) =====

	.target	sm_100

	.elftype	@"ET_EXEC"


//--------------------- .note.nv.tkinfo           --------------------------
	.section	.note.nv.tkinfo,"",@"SHT_NOTE"
	.sectionflags	@"SHF_NOTE_NV_TKINFO"
	.tkinfo
        /*0018*/ 	.word	0x00000002
        /*0030*/ 	.string	""
        /*0030*/ 	.string	"ptxas"
        /*0030*/ 	.string	"Cuda compilation tools, release 13.0, V13.0.88"
        /*0030*/ 	.string	"Build cuda_13.0.r13.0/compiler.36424714_0"
        /*0030*/ 	.string	"-arch sm_100 -m 64 "



//--------------------- .note.nv.cuinfo           --------------------------
	.section	.note.nv.cuinfo,"",@"SHT_NOTE"
	.sectionflags	@"SHF_NOTE_NV_CUINFO"
        /*0018*/ 	.short	0x0002
        /*001a*/ 	.short	0x0064
        /*001c*/ 	.short	0x0082
	.zero		2


//--------------------- .nv.info                  --------------------------
	.section	.nv.info,"",@"SHT_CUDA_INFO"
	.align	4


	//----- nvinfo : EIATTR_REGCOUNT
	.align		4
        /*0000*/ 	.byte	0x04, 0x2f
        /*0002*/ 	.short	(.L_1 - .L_0)
	.align		4
.L_0:
        /*0004*/ 	.word	index@(_Z15MatrixAddKernelPfS_S_)
        /*0008*/ 	.word	0x0000000c


	//----- nvinfo : EIATTR_FRAME_SIZE
	.align		4
.L_1:
        /*000c*/ 	.byte	0x04, 0x11
        /*000e*/ 	.short	(.L_3 - .L_2)
	.align		4
.L_2:
        /*0010*/ 	.word	index@(_Z15MatrixAddKernelPfS_S_)
        /*0014*/ 	.word	0x00000000


	//----- nvinfo : EIATTR_REGCOUNT
	.align		4
.L_3:
        /*0018*/ 	.byte	0x04, 0x2f
        /*001a*/ 	.short	(.L_5 - .L_4)
	.align		4
.L_4:
        /*001c*/ 	.word	index@(_Z15MatrixSubKernelPfS_S_)
        /*0020*/ 	.word	0x0000000c


	//----- nvinfo : EIATTR_FRAME_SIZE
	.align		4
.L_5:
        /*0024*/ 	.byte	0x04, 0x11
        /*0026*/ 	.short	(.L_7 - .L_6)
	.align		4
.L_6:
        /*0028*/ 	.word	index@(_Z15MatrixSubKernelPfS_S_)
        /*002c*/ 	.word	0x00000000


	//----- nvinfo : EIATTR_REGCOUNT
	.align		4
.L_7:
        /*0030*/ 	.byte	0x04, 0x2f
        /*0032*/ 	.short	(.L_9 - .L_8)
	.align		4
.L_8:
        /*0034*/ 	.word	index@(_Z15MatrixMulKernelPfS_S_)
        /*0038*/ 	.word	0x00000016


	//----- nvinfo : EIATTR_FRAME_SIZE
	.align		4
.L_9:
        /*003c*/ 	.byte	0x04, 0x11
        /*003e*/ 	.short	(.L_11 - .L_10)
	.align		4
.L_10:
        /*0040*/ 	.word	index@(_Z15MatrixMulKernelPfS_S_)
        /*0044*/ 	.word	0x00000000


	//----- nvinfo : EIATTR_MIN_STACK_SIZE
	.align		4
.L_11:
        /*0048*/ 	.byte	0x04, 0x12
        /*004a*/ 	.short	(.L_13 - .L_12)
	.align		4
.L_12:
        /*004c*/ 	.word	index@(_Z15MatrixMulKernelPfS_S_)
        /*0050*/ 	.word	0x00000000


	//----- nvinfo : EIATTR_MIN_STACK_SIZE
	.align		4
.L_13:
        /*0054*/ 	.byte	0x04, 0x12
        /*0056*/ 	.short	(.L_15 - .L_14)
	.align		4
.L_14:
        /*0058*/ 	.word	index@(_Z15MatrixSubKernelPfS_S_)
        /*005c*/ 	.word	0x00000000


	//----- nvinfo : EIATTR_MIN_STACK_SIZE
	.align		4
.L_15:
        /*0060*/ 	.byte	0x04, 0x12
        /*0062*/ 	.short	(.L_17 - .L_16)
	.align		4
.L_16:
        /*0064*/ 	.word	index@(_Z15MatrixAddKernelPfS_S_)
        /*0068*/ 	.word	0x00000000
.L_17:


//--------------------- .nv.compat                --------------------------
	.section	.nv.compat,"",@"SHT_CUDA_COMPAT_INFO"
	.align	4
        /*0000*/ 	.byte	0x02, 0x09, 0x00, 0x00, 0x02, 0x02, 0x01, 0x00, 0x02, 0x05, 0x05, 0x00, 0x03, 0x07, 0x01, 0x01
        /*0010*/ 	.byte	0x02, 0x03, 0x00, 0x00, 0x02, 0x06, 0x01, 0x00, 0x04, 0x0b, 0x08, 0x00, 0x09, 0x00, 0x00, 0x00
        /*0020*/ 	.byte	0x00, 0x00, 0x00, 0x00


//--------------------- .nv.info._Z15MatrixMulKernelPfS_S_ --------------------------
	.section	.nv.info._Z15MatrixMulKernelPfS_S_,"",@"SHT_CUDA_INFO"
	.sectionflags	@""
	.align	4


	//----- nvinfo : EIATTR_CUDA_API_VERSION
	.align		4
        /*0000*/ 	.byte	0x04, 0x37
        /*0002*/ 	.short	(.L_19 - .L_18)
.L_18:
        /*0004*/ 	.word	0x00000082


	//----- nvinfo : EIATTR_KPARAM_INFO
	.align		4
.L_19:
        /*0008*/ 	.byte	0x04, 0x17
        /*000a*/ 	.short	(.L_21 - .L_20)
.L_20:
        /*000c*/ 	.word	0x00000000
        /*0010*/ 	.short	0x0002
        /*0012*/ 	.short	0x0010
        /*0014*/ 	.byte	0x00, 0xf5, 0x21, 0x00


	//----- nvinfo : EIATTR_KPARAM_INFO
	.align		4
.L_21:
        /*0018*/ 	.byte	0x04, 0x17
        /*001a*/ 	.short	(.L_23 - .L_22)
.L_22:
        /*001c*/ 	.word	0x00000000
        /*0020*/ 	.short	0x0001
        /*0022*/ 	.short	0x0008
        /*0024*/ 	.byte	0x00, 0xf5, 0x21, 0x00


	//----- nvinfo : EIATTR_KPARAM_INFO
	.align		4
.L_23:
        /*0028*/ 	.byte	0x04, 0x17
        /*002a*/ 	.short	(.L_25 - .L_24)
.L_24:
        /*002c*/ 	.word	0x00000000
        /*0030*/ 	.short	0x0000
        /*0032*/ 	.short	0x0000
        /*0034*/ 	.byte	0x00, 0xf5, 0x21, 0x00


	//----- nvinfo : EIATTR_SPARSE_MMA_MASK
	.align		4
.L_25:
        /*0038*/ 	.byte	0x03, 0x50
        /*003a*/ 	.short	0x0000


	//----- nvinfo : EIATTR_MAXREG_COUNT
	.align		4
        /*003c*/ 	.byte	0x03, 0x1b
        /*003e*/ 	.short	0x00ff


	//----- nvinfo : EIATTR_MERCURY_ISA_VERSION
	.align		4
        /*0040*/ 	.byte	0x03, 0x5f
        /*0042*/ 	.short	0x0101


	//----- nvinfo : EIATTR_VRC_CTA_INIT_COUNT
	.align		4
        /*0044*/ 	.byte	0x02, 0x4a
	.zero		1
	.zero		1


	//----- nvinfo : EIATTR_EXIT_INSTR_OFFSETS
	.align		4
        /*0048*/ 	.byte	0x04, 0x1c
        /*004a*/ 	.short	(.L_27 - .L_26)


	//   ....[0]....
.L_26:
        /*004c*/ 	.word	0x000001c0


	//----- nvinfo : EIATTR_CBANK_PARAM_SIZE
	.align		4
.L_27:
        /*0050*/ 	.byte	0x03, 0x19
        /*0052*/ 	.short	0x0018


	//----- nvinfo : EIATTR_PARAM_CBANK
	.align		4
        /*0054*/ 	.byte	0x04, 0x0a
        /*0056*/ 	.short	(.L_29 - .L_28)
	.align		4
.L_28:
        /*0058*/ 	.word	index@(.nv.constant0._Z15MatrixMulKernelPfS_S_)
        /*005c*/ 	.short	0x0380
        /*005e*/ 	.short	0x0018


	//----- nvinfo : EIATTR_SW_WAR
	.align		4
.L_29:
        /*0060*/ 	.byte	0x04, 0x36
        /*0062*/ 	.short	(.L_31 - .L_30)
.L_30:
        /*0064*/ 	.word	0x00000008
.L_31:


//--------------------- .nv.info._Z15MatrixSubKernelPfS_S_ --------------------------
	.section	.nv.info._Z15MatrixSubKernelPfS_S_,"",@"SHT_CUDA_INFO"
	.sectionflags	@""
	.align	4


	//----- nvinfo : EIATTR_CUDA_API_VERSION
	.align		4
        /*0000*/ 	.byte	0x04, 0x37
        /*0002*/ 	.short	(.L_33 - .L_32)
.L_32:
        /*0004*/ 	.word	0x00000082


	//----- nvinfo : EIATTR_KPARAM_INFO
	.align		4
.L_33:
        /*0008*/ 	.byte	0x04, 0x17
        /*000a*/ 	.short	(.L_35 - .L_34)
.L_34:
        /*000c*/ 	.word	0x00000000
        /*0010*/ 	.short	0x0002
        /*0012*/ 	.short	0x0010
        /*0014*/ 	.byte	0x00, 0xf5, 0x21, 0x00


	//----- nvinfo : EIATTR_KPARAM_INFO
	.align		4
.L_35:
        /*0018*/ 	.byte	0x04, 0x17
        /*001a*/ 	.short	(.L_37 - .L_36)
.L_36:
        /*001c*/ 	.word	0x00000000
        /*0020*/ 	.short	0x0001
        /*0022*/ 	.short	0x0008
        /*0024*/ 	.byte	0x00, 0xf5, 0x21, 0x00


	//----- nvinfo : EIATTR_KPARAM_INFO
	.align		4
.L_37:
        /*0028*/ 	.byte	0x04, 0x17
        /*002a*/ 	.short	(.L_39 - .L_38)
.L_38:
        /*002c*/ 	.word	0x00000000
        /*0030*/ 	.short	0x0000
        /*0032*/ 	.short	0x0000
        /*0034*/ 	.byte	0x00, 0xf5, 0x21, 0x00


	//----- nvinfo : EIATTR_SPARSE_MMA_MASK
	.align		4
.L_39:
        /*0038*/ 	.byte	0x03, 0x50
        /*003a*/ 	.short	0x0000


	//----- nvinfo : EIATTR_MAXREG_COUNT
	.align		4
        /*003c*/ 	.byte	0x03, 0x1b
        /*003e*/ 	.short	0x00ff


	//----- nvinfo : EIATTR_MERCURY_ISA_VERSION
	.align		4
        /*0040*/ 	.byte	0x03, 0x5f
        /*0042*/ 	.short	0x0101


	//----- nvinfo : EIATTR_VRC_CTA_INIT_COUNT
	.align		4
        /*0044*/ 	.byte	0x02, 0x4a
	.zero		1
	.zero		1


	//----- nvinfo : EIATTR_EXIT_INSTR_OFFSETS
	.align		4
        /*0048*/ 	.byte	0x04, 0x1c
        /*004a*/ 	.short	(.L_41 - .L_40)


	//   ....[0]....
.L_40:
        /*004c*/ 	.word	0x000000f0


	//----- nvinfo : EIATTR_CBANK_PARAM_SIZE
	.align		4
.L_41:
        /*0050*/ 	.byte	0x03, 0x19
        /*0052*/ 	.short	0x0018


	//----- nvinfo : EIATTR_PARAM_CBANK
	.align		4
        /*0054*/ 	.byte	0x04, 0x0a
        /*0056*/ 	.short	(.L_43 - .L_42)
	.align		4
.L_42:
        /*0058*/ 	.word	index@(.nv.constant0._Z15MatrixSubKernelPfS_S_)
        /*005c*/ 	.short	0x0380
        /*005e*/ 	.short	0x0018


	//----- nvinfo : EIATTR_SW_WAR
	.align		4
.L_43:
        /*0060*/ 	.byte	0x04, 0x36
        /*0062*/ 	.short	(.L_45 - .L_44)
.L_44:
        /*0064*/ 	.word	0x00000008
.L_45:


//--------------------- .nv.info._Z15MatrixAddKernelPfS_S_ --------------------------
	.section	.nv.info._Z15MatrixAddKernelPfS_S_,"",@"SHT_CUDA_INFO"
	.sectionflags	@""
	.align	4


	//----- nvinfo : EIATTR_CUDA_API_VERSION
	.align		4
        /*0000*/ 	.byte	0x04, 0x37
        /*0002*/ 	.short	(.L_47 - .L_46)
.L_46:
        /*0004*/ 	.word	0x00000082


	//----- nvinfo : EIATTR_KPARAM_INFO
	.align		4
.L_47:
        /*0008*/ 	.byte	0x04, 0x17
        /*000a*/ 	.short	(.L_49 - .L_48)
.L_48:
        /*000c*/ 	.word	0x00000000
        /*0010*/ 	.short	0x0002
        /*0012*/ 	.short	0x0010
        /*0014*/ 	.byte	0x00, 0xf5, 0x21, 0x00


	//----- nvinfo : EIATTR_KPARAM_INFO
	.align		4
.L_49:
        /*0018*/ 	.byte	0x04, 0x17
        /*001a*/ 	.short	(.L_51 - .L_50)
.L_50:
        /*001c*/ 	.word	0x00000000
        /*0020*/ 	.short	0x0001
        /*0022*/ 	.short	0x0008
        /*0024*/ 	.byte	0x00, 0xf5, 0x21, 0x00


	//----- nvinfo : EIATTR_KPARAM_INFO
	.align		4
.L_51:
        /*0028*/ 	.byte	0x04, 0x17
        /*002a*/ 	.short	(.L_53 - .L_52)
.L_52:
        /*002c*/ 	.word	0x00000000
        /*0030*/ 	.short	0x0000
        /*0032*/ 	.short	0x0000
        /*0034*/ 	.byte	0x00, 0xf5, 0x21, 0x00


	//----- nvinfo : EIATTR_SPARSE_MMA_MASK
	.align		4
.L_53:
        /*0038*/ 	.byte	0x03, 0x50
        /*003a*/ 	.short	0x0000


	//----- nvinfo : EIATTR_MAXREG_COUNT
	.align		4
        /*003c*/ 	.byte	0x03, 0x1b
        /*003e*/ 	.short	0x00ff


	//----- nvinfo : EIATTR_MERCURY_ISA_VERSION
	.align		4
        /*0040*/ 	.byte	0x03, 0x5f
        /*0042*/ 	.short	0x0101


	//----- nvinfo : EIATTR_VRC_CTA_INIT_COUNT
	.align		4
        /*0044*/ 	.byte	0x02, 0x4a
	.zero		1
	.zero		1


	//----- nvinfo : EIATTR_EXIT_INSTR_OFFSETS
	.align		4
        /*0048*/ 	.byte	0x04, 0x1c
        /*004a*/ 	.short	(.L_55 - .L_54)


	//   ....[0]....
.L_54:
        /*004c*/ 	.word	0x000000f0


	//----- nvinfo : EIATTR_CBANK_PARAM_SIZE
	.align		4
.L_55:
        /*0050*/ 	.byte	0x03, 0x19
        /*0052*/ 	.short	0x0018


	//----- nvinfo : EIATTR_PARAM_CBANK
	.align		4
        /*0054*/ 	.byte	0x04, 0x0a
        /*0056*/ 	.short	(.L_57 - .L_56)
	.align		4
.L_56:
        /*0058*/ 	.word	index@(.nv.constant0._Z15MatrixAddKernelPfS_S_)
        /*005c*/ 	.short	0x0380
        /*005e*/ 	.short	0x0018


	//----- nvinfo : EIATTR_SW_WAR
	.align		4
.L_57:
        /*0060*/ 	.byte	0x04, 0x36
        /*0062*/ 	.short	(.L_59 - .L_58)
.L_58:
        /*0064*/ 	.word	0x00000008
.L_59:


//--------------------- .nv.callgraph             --------------------------
	.section	.nv.callgraph,"",@"SHT_CUDA_CALLGRAPH"
	.align	4
	.sectionentsize	8
	.align		4
        /*0000*/ 	.word	0x00000000
	.align		4
        /*0004*/ 	.word	0xffffffff
	.align		4
        /*0008*/ 	.word	0x00000000
	.align		4
        /*000c*/ 	.word	0xfffffffe
	.align		4
        /*0010*/ 	.word	0x00000000
	.align		4
        /*0014*/ 	.word	0xfffffffd
	.align		4
        /*0018*/ 	.word	0x00000000
	.align		4
        /*001c*/ 	.word	0xfffffffc


//--------------------- .text._Z15MatrixMulKernelPfS_S_ --------------------------
	.section	.text._Z15MatrixMulKernelPfS_S_,"ax",@progbits
	.align	128
        .global         _Z15MatrixMulKernelPfS_S_
        .type           _Z15MatrixMulKernelPfS_S_,@function
        .size           _Z15MatrixMulKernelPfS_S_,(.L_x_3 - _Z15MatrixMulKernelPfS_S_)
        .other          _Z15MatrixMulKernelPfS_S_,@"STO_CUDA_ENTRY STV_DEFAULT"
_Z15MatrixMulKernelPfS_S_:
.text._Z15MatrixMulKernelPfS_S_:
[----:B------:R-:W-:Y:S01]  /*0000*/  LDC R1, c[0x0][0x37c] ;  /* 0x0000df00ff017b82 */ /* 0x000fe20000000800 */
[----:B------:R-:W0:Y:S07]  /*0010*/  S2R R9, SR_TID.Y ;  /* 0x0000000000097919 */ /* 0x000e2e0000002200 */
[----:B------:R-:W1:Y:S01]  /*0020*/  LDC.64 R6, c[0x0][0x388] ;  /* 0x0000e200ff067b82 */ /* 0x000e620000000a00 */
[----:B------:R-:W2:Y:S01]  /*0030*/  LDCU.64 UR4, c[0x0][0x358] ;  /* 0x00006b00ff0477ac */ /* 0x000ea20008000a00 */
[----:B------:R-:W1:Y:S06]  /*0040*/  S2R R16, SR_TID.X ;  /* 0x0000000000107919 */ /* 0x000e6c0000002100 */
[----:B------:R-:W3:Y:S08]  /*0050*/  LDC.64 R4, c[0x0][0x380] ;  /* 0x0000e000ff047b82 */ /* 0x000ef00000000a00 */
[----:B------:R-:W4:Y:S01]  /*0060*/  LDC.64 R2, c[0x0][0x390] ;  /* 0x0000e400ff027b82 */ /* 0x000f220000000a00 */
[----:B0-----:R-:W-:Y:S01]  /*0070*/  LEA R9, R9, R9, 0x2 ;  /* 0x0000000909097211 */ /* 0x001fe200078e10ff */
[----:B-1----:R-:W-:-:S04]  /*0080*/  IMAD.WIDE.U32 R6, R16, 0x4, R6 ;  /* 0x0000000410067825 */ /* 0x002fc800078e0006 */
[C---:B---3--:R-:W-:Y:S01]  /*0090*/  IMAD.WIDE.U32 R4, R9.reuse, 0x4, R4 ;  /* 0x0000000409047825 */ /* 0x048fe200078e0004 */
[----:B--2---:R-:W2:Y:S04]  /*00a0*/  LDG.E R11, desc[UR4][R6.64] ;  /* 0x00000004060b7981 */ /* 0x004ea8000c1e1900 */
[----:B------:R-:W2:Y:S04]  /*00b0*/  LDG.E R0, desc[UR4][R4.64] ;  /* 0x0000000404007981 */ /* 0x000ea8000c1e1900 */
[----:B------:R-:W3:Y:S04]  /*00c0*/  LDG.E R8, desc[UR4][R6.64+0x14] ;  /* 0x0000140406087981 */ /* 0x000ee8000c1e1900 */
[----:B------:R-:W3:Y:S04]  /*00d0*/  LDG.E R13, desc[UR4][R4.64+0x4] ;  /* 0x00000404040d7981 */ /* 0x000ee8000c1e1900 */
[----:B------:R-:W5:Y:S04]  /*00e0*/  LDG.E R10, desc[UR4][R6.64+0x28] ;  /* 0x00002804060a7981 */ /* 0x000f68000c1e1900 */
[----:B------:R-:W5:Y:S04]  /*00f0*/  LDG.E R15, desc[UR4][R4.64+0x8] ;  /* 0x00000804040f7981 */ /* 0x000f68000c1e1900 */
[----:B------:R-:W5:Y:S04]  /*0100*/  LDG.E R12, desc[UR4][R6.64+0x3c] ;  /* 0x00003c04060c7981 */ /* 0x000f68000c1e1900 */
[----:B------:R-:W5:Y:S04]  /*0110*/  LDG.E R17, desc[UR4][R4.64+0xc] ;  /* 0x00000c0404117981 */ /* 0x000f68000c1e1900 */
[----:B------:R-:W5:Y:S04]  /*0120*/  LDG.E R19, desc[UR4][R4.64+0x10] ;  /* 0x0000100404137981 */ /* 0x000f68000c1e1900 */
[----:B------:R-:W5:Y:S01]  /*0130*/  LDG.E R14, desc[UR4][R6.64+0x50] ;  /* 0x00005004060e7981 */ /* 0x000f62000c1e1900 */
[----:B------:R-:W-:-:S05]  /*0140*/  IADD3 R9, PT, PT, R9, R16, RZ ;  /* 0x0000001009097210 */ /* 0x000fca0007ffe0ff */
[----:B----4-:R-:W-:-:S04]  /*0150*/  IMAD.WIDE.U32 R2, R9, 0x4, R2 ;  /* 0x0000000409027825 */ /* 0x010fc800078e0002 */
[----:B--2---:R-:W-:-:S04]  /*0160*/  FFMA R0, R0, R11, RZ ;  /* 0x0000000b00007223 */ /* 0x004fc800000000ff */
[----:B---3--:R-:W-:-:S04]  /*0170*/  FFMA R0, R13, R8, R0 ;  /* 0x000000080d007223 */ /* 0x008fc80000000000 */
[----:B-----5:R-:W-:-:S04]  /*0180*/  FFMA R0, R15, R10, R0 ;  /* 0x0000000a0f007223 */ /* 0x020fc80000000000 */
[----:B------:R-:W-:-:S04]  /*0190*/  FFMA R0, R17, R12, R0 ;  /* 0x0000000c11007223 */ /* 0x000fc80000000000 */
[----:B------:R-:W-:-:S05]  /*01a0*/  FFMA R19, R19, R14, R0 ;  /* 0x0000000e13137223 */ /* 0x000fca0000000000 */
[----:B------:R-:W-:Y:S01]  /*01b0*/  STG.E desc[UR4][R2.64], R19 ;  /* 0x0000001302007986 */ /* 0x000fe2000c101904 */
[----:B------:R-:W-:Y:S05]  /*01c0*/  EXIT ;  /* 0x000000000000794d */ /* 0x000fea0003800000 */
.L_x_0:
[----:B------:R-:W-:-:S00]  /*01d0*/  BRA `(.L_x_0) ;  /* 0xfffffffc00fc7947 */ /* 0x000fc0000383ffff */
[----:B------:R-:W-:-:S00]  /*01e0*/  NOP ;  /* 0x0000000000007918 */ /* 0x000fc00000000000 */
        /* <DEDUP_REMOVED lines=9> */
.L_x_3:


//--------------------- .text._Z15MatrixSubKernelPfS_S_ --------------------------
	.section	.text._Z15MatrixSubKernelPfS_S_,"ax",@progbits
	.align	128
        .global         _Z15MatrixSubKernelPfS_S_
        .type           _Z15MatrixSubKernelPfS_S_,@function
        .size           _Z15MatrixSubKernelPfS_S_,(.L_x_4 - _Z15MatrixSubKernelPfS_S_)
        .other          _Z15MatrixSubKernelPfS_S_,@"STO_CUDA_ENTRY STV_DEFAULT"
_Z15MatrixSubKernelPfS_S_:
.text._Z15MatrixSubKernelPfS_S_:
[----:B------:R-:W-:Y:S01]  /*0000*/  LDC R1, c[0x0][0x37c] ;  /* 0x0000df00ff017b82 */ /* 0x000fe20000000800 */
[----:B------:R-:W0:Y:S07]  /*0010*/  S2R R9, SR_TID.X ;  /* 0x0000000000097919 */ /* 0x000e2e0000002100 */
[----:B------:R-:W1:Y:S01]  /*0020*/  LDC.64 R2, c[0x0][0x380] ;  /* 0x0000e000ff027b82 */ /* 0x000e620000000a00 */
[----:B------:R-:W2:Y:S01]  /*0030*/  LDCU.64 UR4, c[0x0][0x358] ;  /* 0x00006b00ff0477ac */ /* 0x000ea20008000a00 */
[----:B------:R-:W0:Y:S06]  /*0040*/  S2R R0, SR_TID.Y ;  /* 0x0000000000007919 */ /* 0x000e2c0000002200 */
[----:B------:R-:W3:Y:S08]  /*0050*/  LDC.64 R4, c[0x0][0x388] ;  /* 0x0000e200ff047b82 */ /* 0x000ef00000000a00 */
[----:B------:R-:W4:Y:S01]  /*0060*/  LDC.64 R6, c[0x0][0x390] ;  /* 0x0000e400ff067b82 */ /* 0x000f220000000a00 */
[----:B0-----:R-:W-:-:S04]  /*0070*/  IMAD R9, R0, 0x5, R9 ;  /* 0x0000000500097824 */ /* 0x001fc800078e0209 */
[----:B-1----:R-:W-:-:S04]  /*0080*/  IMAD.WIDE.U32 R2, R9, 0x4, R2 ;  /* 0x0000000409027825 */ /* 0x002fc800078e0002 */
[C---:B---3--:R-:W-:Y:S02]  /*0090*/  IMAD.WIDE.U32 R4, R9.reuse, 0x4, R4 ;  /* 0x0000000409047825 */ /* 0x048fe400078e0004 */
[----:B--2---:R-:W2:Y:S04]  /*00a0*/  LDG.E R2, desc[UR4][R2.64] ;  /* 0x0000000402027981 */ /* 0x004ea8000c1e1900 */
[----:B------:R-:W2:Y:S01]  /*00b0*/  LDG.E R5, desc[UR4][R4.64] ;  /* 0x0000000404057981 */ /* 0x000ea2000c1e1900 */
[----:B----4-:R-:W-:-:S04]  /*00c0*/  IMAD.WIDE.U32 R6, R9, 0x4, R6 ;  /* 0x0000000409067825 */ /* 0x010fc800078e0006 */
[----:B--2---:R-:W-:-:S05]  /*00d0*/  FADD R9, R2, -R5 ;  /* 0x8000000502097221 */ /* 0x004fca0000000000 */
[----:B------:R-:W-:Y:S01]  /*00e0*/  STG.E desc[UR4][R6.64], R9 ;  /* 0x0000000906007986 */ /* 0x000fe2000c101904 */
[----:B------:R-:W-:Y:S05]  /*00f0*/  EXIT ;  /* 0x000000000000794d */ /* 0x000fea0003800000 */
.L_x_1:
        /* <DEDUP_REMOVED lines=16> */
.L_x_4:


//--------------------- .text._Z15MatrixAddKernelPfS_S_ --------------------------
	.section	.text._Z15MatrixAddKernelPfS_S_,"ax",@progbits
	.align	128
        .global         _Z15MatrixAddKernelPfS_S_
        .type           _Z15MatrixAddKernelPfS_S_,@function
        .size           _Z15MatrixAddKernelPfS_S_,(.L_x_5 - _Z15MatrixAddKernelPfS_S_)
        .other          _Z15MatrixAddKernelPfS_S_,@"STO_CUDA_ENTRY STV_DEFAULT"
_Z15MatrixAddKernelPfS_S_:
.text._Z15MatrixAddKernelPfS_S_:
        /* <DEDUP_REMOVED lines=13> */
[----:B--2---:R-:W-:-:S05]  /*00d0*/  FADD R9, R2, R5 ;  /* 0x0000000502097221 */ /* 0x004fca0000000000 */
[----:B------:R-:W-:Y:S01]  /*00e0*/  STG.E desc[UR4][R6.64], R9 ;  /* 0x0000000906007986 */ /* 0x000fe2000c101904 */
[----:B------:R-:W-:Y:S05]  /*00f0*/  EXIT ;  /* 0x000000000000794d */ /* 0x000fea0003800000 */
.L_x_2:
        /* <DEDUP_REMOVED lines=16> */
.L_x_5:


//--------------------- .nv.shared.reserved.0     --------------------------
	.section	.nv.shared.reserved.0,"aw",@nobits
	.weak		__nv_reservedSMEM_offset_0_alias
	.size		__nv_reservedSMEM_offset_0_alias, 0, 64
	.other		__nv_reservedSMEM_offset_0_alias,@"STO_CUDA_RESERVED_SHARED STV_DEFAULT"
__nv_reservedSMEM_offset_0_alias:
	.zero		0
	.zero		64


//--------------------- .nv.constant0._Z15MatrixMulKernelPfS_S_ --------------------------
	.section	.nv.constant0._Z15MatrixMulKernelPfS_S_,"a",@progbits
	.sectionflags	@""
	.align	4
.nv.constant0._Z15MatrixMulKernelPfS_S_:
	.zero		920


//--------------------- .nv.constant0._Z15MatrixSubKernelPfS_S_ --------------------------
	.section	.nv.constant0._Z15MatrixSubKernelPfS_S_,"a",@progbits
	.sectionflags	@""
	.align	4
.nv.constant0._Z15MatrixSubKernelPfS_S_:
	.zero		920


//--------------------- .nv.constant0._Z15MatrixAddKernelPfS_S_ --------------------------
	.section	.nv.constant0._Z15MatrixAddKernelPfS_S_,"a",@progbits
	.sectionflags	@""
	.align	4
.nv.constant0._Z15MatrixAddKernelPfS_S_:
	.zero		920


//--------------------- SYMBOLS --------------------------

	.type		.nv.reservedSmem.offset0,@object
	.size		.nv.reservedSmem.offset0,0x4
